//
// Generated by NVIDIA NVVM Compiler
//
// Compiler Build ID: CL-36424714
// Cuda compilation tools, release 13.0, V13.0.88
// Based on NVVM 20.0.0
//

.version 9.0
.target sm_100
.address_size 64

	// .globl	_Z6squarePfPKfi

.visible .entry _Z6squarePfPKfi(
	.param .u64 .ptr .align 1 _Z6squarePfPKfi_param_0,
	.param .u64 .ptr .align 1 _Z6squarePfPKfi_param_1,
	.param .u32 _Z6squarePfPKfi_param_2
)
{
	.reg .pred 	%p<2>;
	.reg .b32 	%r<6>;
	.reg .b32 	%f<3>;
	.reg .b64 	%rd<8>;

	ld.param.u64 	%rd1, [_Z6squarePfPKfi_param_0];
	ld.param.u64 	%rd2, [_Z6squarePfPKfi_param_1];
	ld.param.u32 	%r2, [_Z6squarePfPKfi_param_2];
	mov.u32 	%r3, %tid.x;
	mov.u32 	%r4, %ctaid.x;
	mov.u32 	%r5, %ntid.x;
	mad.lo.s32 	%r1, %r4, %r5, %r3;
	setp.ge.s32 	%p1, %r1, %r2;
	@%p1 bra 	$L__BB0_2;
	cvta.to.global.u64 	%rd3, %rd2;
	cvta.to.global.u64 	%rd4, %rd1;
	mul.wide.s32 	%rd5, %r1, 4;
	add.s64 	%rd6, %rd3, %rd5;
	ld.global.f32 	%f1, [%rd6];
	mul.f32 	%f2, %f1, %f1;
	add.s64 	%rd7, %rd4, %rd5;
	st.global.f32 	[%rd7], %f2;
$L__BB0_2:
	ret;

}


// ===== COMPILED SASS (sm_100) =====

	.target	sm_100

	.elftype	@"ET_EXEC"


//--------------------- .note.nv.tkinfo           --------------------------
	.section	.note.nv.tkinfo,"",@"SHT_NOTE"
	.sectionflags	@"SHF_NOTE_NV_TKINFO"
	.tkinfo
        /*0018*/ 	.word	0x00000002
        /*0030*/ 	.string	""
        /*0030*/ 	.string	"ptxas"
        /*0030*/ 	.string	"Cuda compilation tools, release 13.0, V13.0.88"
        /*0030*/ 	.string	"Build cuda_13.0.r13.0/compiler.36424714_0"
        /*0030*/ 	.string	"-arch sm_100 -m 64 "



//--------------------- .note.nv.cuinfo           --------------------------
	.section	.note.nv.cuinfo,"",@"SHT_NOTE"
	.sectionflags	@"SHF_NOTE_NV_CUINFO"
        /*0018*/ 	.short	0x0002
        /*001a*/ 	.short	0x0064
        /*001c*/ 	.short	0x0082
	.zero		2


//--------------------- .nv.info                  --------------------------
	.section	.nv.info,"",@"SHT_CUDA_INFO"
	.align	4


	//----- nvinfo : EIATTR_REGCOUNT
	.align		4
        /*0000*/ 	.byte	0x04, 0x2f
        /*0002*/ 	.short	(.L_1 - .L_0)
	.align		4
.L_0:
        /*0004*/ 	.word	index@(_Z6squarePfPKfi)
        /*0008*/ 	.word	0x0000000a


	//----- nvinfo : EIATTR_FRAME_SIZE
	.align		4
.L_1:
        /*000c*/ 	.byte	0x04, 0x11
        /*000e*/ 	.short	(.L_3 - .L_2)
	.align		4
.L_2:
        /*0010*/ 	.word	index@(_Z6squarePfPKfi)
        /*0014*/ 	.word	0x00000000


	//----- nvinfo : EIATTR_MIN_STACK_SIZE
	.align		4
.L_3:
        /*0018*/ 	.byte	0x04, 0x12
        /*001a*/ 	.short	(.L_5 - .L_4)
	.align		4
.L_4:
        /*001c*/ 	.word	index@(_Z6squarePfPKfi)
        /*0020*/ 	.word	0x00000000
.L_5:


//--------------------- .nv.compat                --------------------------
	.section	.nv.compat,"",@"SHT_CUDA_COMPAT_INFO"
	.align	4
        /*0000*/ 	.byte	0x02, 0x09, 0x00, 0x00, 0x02, 0x02, 0x01, 0x00, 0x02, 0x05, 0x05, 0x00, 0x03, 0x07, 0x01, 0x01
        /*0010*/ 	.byte	0x02, 0x03, 0x00, 0x00, 0x02, 0x06, 0x01, 0x00, 0x04, 0x0b, 0x08, 0x00, 0x09, 0x00, 0x00, 0x00
        /*0020*/ 	.byte	0x00, 0x00, 0x00, 0x00


//--------------------- .nv.info._Z6squarePfPKfi  --------------------------
	.section	.nv.info._Z6squarePfPKfi,"",@"SHT_CUDA_INFO"
	.sectionflags	@""
	.align	4


	//----- nvinfo : EIATTR_CUDA_API_VERSION
	.align		4
        /*0000*/ 	.byte	0x04, 0x37
        /*0002*/ 	.short	(.L_7 - .L_6)
.L_6:
        /*0004*/ 	.word	0x00000082


	//----- nvinfo : EIATTR_KPARAM_INFO
	.align		4
.L_7:
        /*0008*/ 	.byte	0x04, 0x17
        /*000a*/ 	.short	(.L_9 - .L_8)
.L_8:
        /*000c*/ 	.word	0x00000000
        /*0010*/ 	.short	0x0002
        /*0012*/ 	.short	0x0010
        /*0014*/ 	.byte	0x00, 0xf0, 0x11, 0x00


	//----- nvinfo : EIATTR_KPARAM_INFO
	.align		4
.L_9:
        /*0018*/ 	.byte	0x04, 0x17
        /*001a*/ 	.short	(.L_11 - .L_10)
.L_10:
        /*001c*/ 	.word	0x00000000
        /*0020*/ 	.short	0x0001
        /*0022*/ 	.short	0x0008
        /*0024*/ 	.byte	0x00, 0xf5, 0x21, 0x00


	//----- nvinfo : EIATTR_KPARAM_INFO
	.align		4
.L_11:
        /*0028*/ 	.byte	0x04, 0x17
        /*002a*/ 	.short	(.L_13 - .L_12)
.L_12:
        /*002c*/ 	.word	0x00000000
        /*0030*/ 	.short	0x0000
        /*0032*/ 	.short	0x0000
        /*0034*/ 	.byte	0x00, 0xf5, 0x21, 0x00


	//----- nvinfo : EIATTR_SPARSE_MMA_MASK
	.align		4
.L_13:
        /*0038*/ 	.byte	0x03, 0x50
        /*003a*/ 	.short	0x0000


	//----- nvinfo : EIATTR_MAXREG_COUNT
	.align		4
        /*003c*/ 	.byte	0x03, 0x1b
        /*003e*/ 	.short	0x00ff


	//----- nvinfo : EIATTR_MERCURY_ISA_VERSION
	.align		4
        /*0040*/ 	.byte	0x03, 0x5f
        /*0042*/ 	.short	0x0101


	//----- nvinfo : EIATTR_VRC_CTA_INIT_COUNT
	.align		4
        /*0044*/ 	.byte	0x02, 0x4a
	.zero		1
	.zero		1


	//----- nvinfo : EIATTR_EXIT_INSTR_OFFSETS
	.align		4
        /*0048*/ 	.byte	0x04, 0x1c
        /*004a*/ 	.short	(.L_15 - .L_14)


	//   ....[0]....
.L_14:
        /*004c*/ 	.word	0x00000070


	//   ....[1]....
        /*0050*/ 	.word	0x00000100


	//----- nvinfo : EIATTR_CBANK_PARAM_SIZE
	.align		4
.L_15:
        /*0054*/ 	.byte	0x03, 0x19
        /*0056*/ 	.short	0x0014


	//----- nvinfo : EIATTR_PARAM_CBANK
	.align		4
        /*0058*/ 	.byte	0x04, 0x0a
        /*005a*/ 	.short	(.L_17 - .L_16)
	.align		4
.L_16:
        /*005c*/ 	.word	index@(.nv.constant0._Z6squarePfPKfi)
        /*0060*/ 	.short	0x0380
        /*0062*/ 	.short	0x0014


	//----- nvinfo : EIATTR_SW_WAR
	.align		4
.L_17:
        /*0064*/ 	.byte	0x04, 0x36
        /*0066*/ 	.short	(.L_19 - .L_18)
.L_18:
        /*0068*/ 	.word	0x00000008
.L_19:


//--------------------- .nv.callgraph             --------------------------
	.section	.nv.callgraph,"",@"SHT_CUDA_CALLGRAPH"
	.align	4
	.sectionentsize	8
	.align		4
        /*0000*/ 	.word	0x00000000
	.align		4
        /*0004*/ 	.word	0xffffffff
	.align		4
        /*0008*/ 	.word	0x00000000
	.align		4
        /*000c*/ 	.word	0xfffffffe
	.align		4
        /*0010*/ 	.word	0x00000000
	.align		4
        /*0014*/ 	.word	0xfffffffd
	.align		4
        /*0018*/ 	.word	0x00000000
	.align		4
        /*001c*/ 	.word	0xfffffffc


//--------------------- .text._Z6squarePfPKfi     --------------------------
	.section	.text._Z6squarePfPKfi,"ax",@progbits
	.align	128
        .global         _Z6squarePfPKfi
        .type           _Z6squarePfPKfi,@function
        .size           _Z6squarePfPKfi,(.L_x_1 - _Z6squarePfPKfi)
        .other          _Z6squarePfPKfi,@"STO_CUDA_ENTRY STV_DEFAULT"
_Z6squarePfPKfi:
.text._Z6squarePfPKfi:
[----:B------:R-:W-:Y:S01]  /*0000*/  LDC R1, c[0x0][0x37c] ;  /* 0x0000df00ff017b82 */ /* 0x000fe20000000800 */
[----:B------:R-:W0:Y:S07]  /*0010*/  S2R R7, SR_TID.X ;  /* 0x0000000000077919 */ /* 0x000e2e0000002100 */
[----:B------:R-:W0:Y:S01]  /*0020*/  S2UR UR4, SR_CTAID.X ;  /* 0x00000000000479c3 */ /* 0x000e220000002500 */
[----:B------:R-:W1:Y:S07]  /*0030*/  LDCU UR5, c[0x0][0x390] ;  /* 0x00007200ff0577ac */ /* 0x000e6e0008000800 */
[----:B------:R-:W0:Y:S02]  /*0040*/  LDC R0, c[0x0][0x360] ;  /* 0x0000d800ff007b82 */ /* 0x000e240000000800 */
[----:B0-----:R-:W-:-:S05]  /*0050*/  IMAD R7, R0, UR4, R7 ;  /* 0x0000000400077c24 */ /* 0x001fca000f8e0207 */
[----:B-1----:R-:W-:-:S13]  /*0060*/  ISETP.GE.AND P0, PT, R7, UR5, PT ;  /* 0x0000000507007c0c */ /* 0x002fda000bf06270 */
[----:B------:R-:W-:Y:S05]  /*0070*/  @P0 EXIT ;  /* 0x000000000000094d */ /* 0x000fea0003800000 */
[----:B------:R-:W0:Y:S01]  /*0080*/  LDC.64 R2, c[0x0][0x388] ;  /* 0x0000e200ff027b82 */ /* 0x000e220000000a00 */
[----:B------:R-:W1:Y:S07]  /*0090*/  LDCU.64 UR4, c[0x0][0x358] ;  /* 0x00006b00ff0477ac */ /* 0x000e6e0008000a00 */
[----:B------:R-:W2:Y:S01]  /*00a0*/  LDC.64 R4, c[0x0][0x380] ;  /* 0x0000e000ff047b82 */ /* 0x000ea20000000a00 */
[----:B0-----:R-:W-:-:S06]  /*00b0*/  IMAD.WIDE R2, R7, 0x4, R2 ;  /* 0x0000000407027825 */ /* 0x001fcc00078e0202 */
[----:B-1----:R-:W3:Y:S01]  /*00c0*/  LDG.E R2, desc[UR4][R2.64] ;  /* 0x0000000402027981 */ /* 0x002ee2000c1e1900 */
[----:B--2---:R-:W-:-:S04]  /*00d0*/  IMAD.WIDE R4, R7, 0x4, R4 ;  /* 0x0000000407047825 */ /* 0x004fc800078e0204 */
[----:B---3--:R-:W-:-:S05]  /*00e0*/  FMUL R7, R2, R2 ;  /* 0x0000000202077220 */ /* 0x008fca0000400000 */
[----:B------:R-:W-:Y:S01]  /*00f0*/  STG.E desc[UR4][R4.64], R7 ;  /* 0x0000000704007986 */ /* 0x000fe2000c101904 */
[----:B------:R-:W-:Y:S05]  /*0100*/  EXIT ;  /* 0x000000000000794d */ /* 0x000fea0003800000 */
.L_x_0:
[----:B------:R-:W-:-:S00]  /*0110*/  BRA `(.L_x_0) ;  /* 0xfffffffc00fc7947 */ /* 0x000fc0000383ffff */
[----:B------:R-:W-:-:S00]  /*0120*/  NOP ;  /* 0x0000000000007918 */ /* 0x000fc00000000000 */
        /* <DEDUP_REMOVED lines=13> */
.L_x_1:


//--------------------- .nv.shared.reserved.0     --------------------------
	.section	.nv.shared.reserved.0,"aw",@nobits
	.weak		__nv_reservedSMEM_offset_0_alias
	.size		__nv_reservedSMEM_offset_0_alias, 0, 64
	.other		__nv_reservedSMEM_offset_0_alias,@"STO_CUDA_RESERVED_SHARED STV_DEFAULT"
__nv_reservedSMEM_offset_0_alias:
	.zero		0
	.zero		64


//--------------------- .nv.constant0._Z6squarePfPKfi --------------------------
	.section	.nv.constant0._Z6squarePfPKfi,"a",@progbits
	.sectionflags	@""
	.align	4
.nv.constant0._Z6squarePfPKfi:
	.zero		916


//--------------------- SYMBOLS --------------------------

	.type		.nv.reservedSmem.offset0,@object
	.size		.nv.reservedSmem.offset0,0x4
